	.headerflags	@"EF_CUDA_TEXMODE_UNIFIED EF_CUDA_64BIT_ADDRESS EF_CUDA_ACCELERATORS EF_CUDA_SM90 EF_CUDA_VIRTUAL_SM(EF_CUDA_SM90)"
	.elftype	@"ET_EXEC"


//--------------------- .nv.info                  --------------------------
	.section	.nv.info,"",@"SHT_CUDA_INFO"
	.align	4


	//----- nvinfo : EIATTR_REGCOUNT
	.align		4
        /*0000*/ 	.byte	0x04, 0x2f
        /*0002*/ 	.short	(.L_1 - .L_0)
	.align		4
.L_0:
        /*0004*/ 	.word	index@(triton_poi_fused_convolution_div_sub_1)
        /*0008*/ 	.word	0x00000013


	//----- nvinfo : EIATTR_MIN_STACK_SIZE
	.align		4
.L_1:
        /*000c*/ 	.byte	0x04, 0x12
        /*000e*/ 	.short	(.L_3 - .L_2)
	.align		4
.L_2:
        /*0010*/ 	.word	index@(triton_poi_fused_convolution_div_sub_1)
        /*0014*/ 	.word	0x00000000


	//----- nvinfo : EIATTR_FRAME_SIZE
	.align		4
.L_3:
        /*0018*/ 	.byte	0x04, 0x11
        /*001a*/ 	.short	(.L_5 - .L_4)
	.align		4
.L_4:
        /*001c*/ 	.word	index@(triton_poi_fused_convolution_div_sub_1)
        /*0020*/ 	.word	0x00000000


	//----- nvinfo : EIATTR_MIN_STACK_SIZE
	.align		4
.L_5:
        /*0024*/ 	.byte	0x04, 0x12
        /*0026*/ 	.short	(.L_7 - .L_6)
	.align		4
.L_6:
        /*0028*/ 	.word	index@(triton_poi_fused_convolution_div_sub_1)
        /*002c*/ 	.word	0x00000000
.L_7:


//--------------------- .nv.info.triton_poi_fused_convolution_div_sub_1 --------------------------
	.section	.nv.info.triton_poi_fused_convolution_div_sub_1,"",@"SHT_CUDA_INFO"
	.sectionflags	@""
	.align	4


	//----- nvinfo : EIATTR_CUDA_API_VERSION
	.align		4
        /*0000*/ 	.byte	0x04, 0x37
        /*0002*/ 	.short	(.L_9 - .L_8)
.L_8:
        /*0004*/ 	.word	0x0000007c


	//----- nvinfo : EIATTR_KPARAM_INFO
	.align		4
.L_9:
        /*0008*/ 	.byte	0x04, 0x17
        /*000a*/ 	.short	(.L_11 - .L_10)
.L_10:
        /*000c*/ 	.word	0x00000000
        /*0010*/ 	.short	0x0004
        /*0012*/ 	.short	0x001c
        /*0014*/ 	.byte	0x00, 0xf0, 0x11, 0x00


	//----- nvinfo : EIATTR_KPARAM_INFO
	.align		4
.L_11:
        /*0018*/ 	.byte	0x04, 0x17
        /*001a*/ 	.short	(.L_13 - .L_12)
.L_12:
        /*001c*/ 	.word	0x00000000
        /*0020*/ 	.short	0x0003
        /*0022*/ 	.short	0x0018
        /*0024*/ 	.byte	0x00, 0xf0, 0x11, 0x00


	//----- nvinfo : EIATTR_KPARAM_INFO
	.align		4
.L_13:
        /*0028*/ 	.byte	0x04, 0x17
        /*002a*/ 	.short	(.L_15 - .L_14)
.L_14:
        /*002c*/ 	.word	0x00000000
        /*0030*/ 	.short	0x0002
        /*0032*/ 	.short	0x0010
        /*0034*/ 	.byte	0x00, 0xf4, 0x21, 0x00


	//----- nvinfo : EIATTR_KPARAM_INFO
	.align		4
.L_15:
        /*0038*/ 	.byte	0x04, 0x17
        /*003a*/ 	.short	(.L_17 - .L_16)
.L_16:
        /*003c*/ 	.word	0x00000000
        /*0040*/ 	.short	0x0001
        /*0042*/ 	.short	0x0008
        /*0044*/ 	.byte	0x00, 0xf4, 0x21, 0x00


	//----- nvinfo : EIATTR_KPARAM_INFO
	.align		4
.L_17:
        /*0048*/ 	.byte	0x04, 0x17
        /*004a*/ 	.short	(.L_19 - .L_18)
.L_18:
        /*004c*/ 	.word	0x00000000
        /*0050*/ 	.short	0x0000
        /*0052*/ 	.short	0x0000
        /*0054*/ 	.byte	0x00, 0xf4, 0x21, 0x00


	//----- nvinfo : EIATTR_SPARSE_MMA_MASK
	.align		4
.L_19:
        /*0058*/ 	.byte	0x03, 0x50
        /*005a*/ 	.short	0x0000


	//----- nvinfo : EIATTR_MAXREG_COUNT
	.align		4
        /*005c*/ 	.byte	0x03, 0x1b
        /*005e*/ 	.short	0x00ff


	//----- nvinfo : EIATTR_EXIT_INSTR_OFFSETS
	.align		4
        /*0060*/ 	.byte	0x04, 0x1c
        /*0062*/ 	.short	(.L_21 - .L_20)


	//   ....[0]....
.L_20:
        /*0064*/ 	.word	0x00000270


	//   ....[1]....
        /*0068*/ 	.word	0x00000290


	//----- nvinfo : EIATTR_REQNTID
	.align		4
.L_21:
        /*006c*/ 	.byte	0x04, 0x10
        /*006e*/ 	.short	(.L_23 - .L_22)
.L_22:
        /*0070*/ 	.word	0x00000080
        /*0074*/ 	.word	0x00000001
        /*0078*/ 	.word	0x00000001


	//----- nvinfo : EIATTR_CBANK_PARAM_SIZE
	.align		4
.L_23:
        /*007c*/ 	.byte	0x03, 0x19
        /*007e*/ 	.short	0x0020


	//----- nvinfo : EIATTR_PARAM_CBANK
	.align		4
        /*0080*/ 	.byte	0x04, 0x0a
        /*0082*/ 	.short	(.L_25 - .L_24)
	.align		4
.L_24:
        /*0084*/ 	.word	index@(.nv.constant0.triton_poi_fused_convolution_div_sub_1)
        /*0088*/ 	.short	0x0210
        /*008a*/ 	.short	0x0020


	//----- nvinfo : EIATTR_SW_WAR
	.align		4
.L_25:
        /*008c*/ 	.byte	0x04, 0x36
        /*008e*/ 	.short	(.L_27 - .L_26)
.L_26:
        /*0090*/ 	.word	0x00000008
.L_27:


//--------------------- .nv.callgraph             --------------------------
	.section	.nv.callgraph,"",@"SHT_CUDA_CALLGRAPH"
	.align	4
	.sectionentsize	8
	.align		4
        /*0000*/ 	.word	0x00000000
	.align		4
        /*0004*/ 	.word	0xffffffff
	.align		4
        /*0008*/ 	.word	0x00000000
	.align		4
        /*000c*/ 	.word	0xfffffffe
	.align		4
        /*0010*/ 	.word	0x00000000
	.align		4
        /*0014*/ 	.word	0xfffffffd
	.align		4
        /*0018*/ 	.word	0x00000000
	.align		4
        /*001c*/ 	.word	0xfffffffc


//--------------------- .text.triton_poi_fused_convolution_div_sub_1 --------------------------
	.section	.text.triton_poi_fused_convolution_div_sub_1,"ax",@progbits
	.align	128
        .global         triton_poi_fused_convolution_div_sub_1
        .type           triton_poi_fused_convolution_div_sub_1,@function
        .size           triton_poi_fused_convolution_div_sub_1,(.L_x_1 - triton_poi_fused_convolution_div_sub_1)
        .other          triton_poi_fused_convolution_div_sub_1,@"STO_CUDA_ENTRY STV_DEFAULT"
triton_poi_fused_convolution_div_sub_1:
.text.triton_poi_fused_convolution_div_sub_1:
[----:B------:R-:W0:Y:S02]  /*0000*/  LDC R1, c[0x0][0x28] ;  /* 0x00000a00ff017b82 */ /* 0x000e240000000800 */
[----:B------:R-:W1:Y:S01]  /*0010*/  S2R R0, SR_TID.X ;  /* 0x0000000000007919 */ /* 0x000e620000002100 */
[----:B------:R-:W2:Y:S01]  /*0020*/  LDC.64 R10, c[0x0][0x210] ;  /* 0x00008400ff0a7b82 */ /* 0x000ea20000000a00 */
[----:B------:R-:W-:Y:S01]  /*0030*/  MOV R6, RZ ;  /* 0x000000ff00067202 */ /* 0x000fe20000000f00 */
[----:B------:R-:W-:Y:S01]  /*0040*/  ULDC.64 UR4, c[0x0][0x208] ;  /* 0x0000820000047ab9 */ /* 0x000fe20000000a00 */
[----:B------:R-:W3:Y:S01]  /*0050*/  S2R R7, SR_CTAID.Y ;  /* 0x0000000000077919 */ /* 0x000ee20000002600 */
[----:B------:R-:W4:Y:S04]  /*0060*/  S2R R16, SR_CTAID.X ;  /* 0x0000000000107919 */ /* 0x000f280000002500 */
[----:B------:R-:W5:Y:S01]  /*0070*/  LDC.64 R4, c[0x0][0x218] ;  /* 0x00008600ff047b82 */ /* 0x000f620000000a00 */
[----:B-1----:R-:W-:-:S04]  /*0080*/  LOP3.LUT R0, R0, 0x7f, RZ, 0xc0, !PT ;  /* 0x0000007f00007812 */ /* 0x002fc800078ec0ff */
[----:B---3--:R-:W-:Y:S01]  /*0090*/  LEA R7, R7, R0, 0x8 ;  /* 0x0000000007077211 */ /* 0x008fe200078e40ff */
[----:B------:R-:W-:Y:S01]  /*00a0*/  HFMA2.MMA R0, -RZ, RZ, 0, 0 ;  /* 0x00000000ff007435 */ /* 0x000fe200000001ff */
[----:B----4-:R-:W-:-:S03]  /*00b0*/  ISETP.GE.AND P0, PT, R16, 0x9, PT ;  /* 0x000000091000780c */ /* 0x010fc60003f06270 */
[C---:B------:R-:W-:Y:S01]  /*00c0*/  IMAD R9, R7.reuse, 0x9, R16 ;  /* 0x0000000907097824 */ /* 0x040fe200078e0210 */
[----:B------:R-:W-:Y:S02]  /*00d0*/  IADD3 R12, R7, 0x80, RZ ;  /* 0x00000080070c7810 */ /* 0x000fe40007ffe0ff */
[----:B------:R-:W-:Y:S02]  /*00e0*/  ISETP.LT.AND P1, PT, R7, 0xc0, !P0 ;  /* 0x000000c00700780c */ /* 0x000fe40004721270 */
[----:B------:R-:W-:Y:S02]  /*00f0*/  ISETP.LT.AND P0, PT, R12, 0xc0, !P0 ;  /* 0x000000c00c00780c */ /* 0x000fe40004701270 */
[----:B------:R-:W-:Y:S01]  /*0100*/  IADD3 R3, R9, 0x480, RZ ;  /* 0x0000048009037810 */ /* 0x000fe20007ffe0ff */
[----:B--2---:R-:W-:-:S04]  /*0110*/  IMAD.WIDE R8, R9, 0x4, R10 ;  /* 0x0000000409087825 */ /* 0x004fc800078e020a */
[----:B------:R-:W-:Y:S02]  /*0120*/  IMAD.WIDE R10, R3, 0x4, R10 ;  /* 0x00000004030a7825 */ /* 0x000fe400078e020a */
[----:B------:R-:W1:Y:S02]  /*0130*/  LDC.64 R2, c[0x0][0x220] ;  /* 0x00008800ff027b82 */ /* 0x000e640000000a00 */
[----:B------:R5:W2:Y:S04]  /*0140*/  @P1 LDG.E.EL R0, desc[UR4][R8.64] ;  /* 0x0000000408001981 */ /* 0x000aa8000c2e1900 */
[----:B------:R1:W3:Y:S01]  /*0150*/  @P0 LDG.E.EL R6, desc[UR4][R10.64] ;  /* 0x000000040a060981 */ /* 0x0002e2000c2e1900 */
[----:B------:R-:W-:-:S04]  /*0160*/  IMAD.HI R13, R7, 0x55555556, RZ ;  /* 0x55555556070d7827 */ /* 0x000fc800078e02ff */
[----:B------:R-:W-:Y:S01]  /*0170*/  IMAD.HI R15, R12, 0x55555556, RZ ;  /* 0x555555560c0f7827 */ /* 0x000fe200078e02ff */
[----:B------:R-:W-:-:S04]  /*0180*/  LEA.HI R14, R13, R13, RZ, 0x1 ;  /* 0x0000000d0d0e7211 */ /* 0x000fc800078f08ff */
[----:B------:R-:W-:Y:S01]  /*0190*/  LEA.HI R15, R15, R15, RZ, 0x1 ;  /* 0x0000000f0f0f7211 */ /* 0x000fe200078f08ff */
[----:B------:R-:W-:-:S04]  /*01a0*/  IMAD R7, R14, -0x3, R7 ;  /* 0xfffffffd0e077824 */ /* 0x000fc800078e0207 */
[C---:B------:R-:W-:Y:S02]  /*01b0*/  IMAD R12, R15.reuse, -0x3, R12 ;  /* 0xfffffffd0f0c7824 */ /* 0x040fe400078e020c */
[----:B------:R-:W-:Y:S02]  /*01c0*/  IMAD R7, R16, 0x3, R7 ;  /* 0x0000000310077824 */ /* 0x000fe400078e0207 */
[----:B------:R-:W-:Y:S02]  /*01d0*/  IMAD R12, R15, 0x1b, R12 ;  /* 0x0000001b0f0c7824 */ /* 0x000fe400078e020c */
[----:B------:R-:W-:Y:S02]  /*01e0*/  IMAD R7, R14, 0x1b, R7 ;  /* 0x0000001b0e077824 */ /* 0x000fe400078e0207 */
[----:B------:R-:W-:Y:S02]  /*01f0*/  IMAD R13, R16, 0x3, R12 ;  /* 0x00000003100d7824 */ /* 0x000fe400078e020c */
[----:B-----5:R-:W-:-:S04]  /*0200*/  IMAD.WIDE R8, R7, 0x4, R4 ;  /* 0x0000000407087825 */ /* 0x020fc800078e0204 */
[----:B------:R-:W-:-:S04]  /*0210*/  IMAD.WIDE R4, R13, 0x4, R4 ;  /* 0x000000040d047825 */ /* 0x000fc800078e0204 */
[----:B-1----:R-:W-:-:S04]  /*0220*/  IMAD.WIDE R10, R7, 0x4, R2 ;  /* 0x00000004070a7825 */ /* 0x002fc800078e0202 */
[----:B------:R-:W-:Y:S01]  /*0230*/  IMAD.WIDE R2, R13, 0x4, R2 ;  /* 0x000000040d027825 */ /* 0x000fe200078e0202 */
[----:B--2---:R1:W-:Y:S04]  /*0240*/  @P1 STG.E desc[UR4][R8.64], R0 ;  /* 0x0000000008001986 */ /* 0x0043e8000c101904 */
[----:B---3--:R1:W-:Y:S04]  /*0250*/  @P0 STG.E desc[UR4][R4.64], R6 ;  /* 0x0000000604000986 */ /* 0x0083e8000c101904 */
[----:B------:R1:W-:Y:S01]  /*0260*/  @P1 STG.E desc[UR4][R10.64], R0 ;  /* 0x000000000a001986 */ /* 0x0003e2000c101904 */
[----:B------:R-:W-:Y:S05]  /*0270*/  @!P0 EXIT ;  /* 0x000000000000894d */ /* 0x000fea0003800000 */
[----:B------:R-:W-:Y:S01]  /*0280*/  STG.E desc[UR4][R2.64], R6 ;  /* 0x0000000602007986 */ /* 0x000fe2000c101904 */
[----:B------:R-:W-:Y:S05]  /*0290*/  EXIT ;  /* 0x000000000000794d */ /* 0x000fea0003800000 */
.L_x_0:
[----:B------:R-:W-:-:S00]  /*02a0*/  BRA `(.L_x_0) ;  /* 0xfffffffc00fc7947 */ /* 0x000fc0000383ffff */
[----:B------:R-:W-:-:S00]  /*02b0*/  NOP ;  /* 0x0000000000007918 */ /* 0x000fc00000000000 */
        /* <DEDUP_REMOVED lines=12> */
.L_x_1:


//--------------------- .nv.constant0.triton_poi_fused_convolution_div_sub_1 --------------------------
	.section	.nv.constant0.triton_poi_fused_convolution_div_sub_1,"a",@progbits
	.sectionflags	@""
	.align	4
.nv.constant0.triton_poi_fused_convolution_div_sub_1:
	.zero		560
